//
// Generated by NVIDIA NVVM Compiler
//
// Compiler Build ID: CL-36424714
// Cuda compilation tools, release 13.0, V13.0.88
// Based on NVVM 20.0.0
//

.version 9.0
.target sm_100
.address_size 64

	// .globl	_Z10findUniquePiS_S_i
.extern .shared .align 16 .b8 sharedUnique[];

.visible .entry _Z10findUniquePiS_S_i(
	.param .u64 .ptr .align 1 _Z10findUniquePiS_S_i_param_0,
	.param .u64 .ptr .align 1 _Z10findUniquePiS_S_i_param_1,
	.param .u64 .ptr .align 1 _Z10findUniquePiS_S_i_param_2,
	.param .u32 _Z10findUniquePiS_S_i_param_3
)
{
	.reg .pred 	%p<8>;
	.reg .b32 	%r<30>;
	.reg .b64 	%rd<11>;

	ld.param.u64 	%rd3, [_Z10findUniquePiS_S_i_param_0];
	ld.param.u64 	%rd4, [_Z10findUniquePiS_S_i_param_1];
	ld.param.u64 	%rd5, [_Z10findUniquePiS_S_i_param_2];
	ld.param.u32 	%r9, [_Z10findUniquePiS_S_i_param_3];
	cvta.to.global.u64 	%rd1, %rd5;
	mov.u32 	%r1, %tid.x;
	mov.u32 	%r10, %ctaid.x;
	mov.u32 	%r11, %ntid.x;
	mad.lo.s32 	%r2, %r10, %r11, %r1;
	setp.ge.s32 	%p1, %r2, %r9;
	@%p1 bra 	$L__BB0_6;
	cvta.to.global.u64 	%rd6, %rd3;
	mul.wide.s32 	%rd7, %r2, 4;
	add.s64 	%rd8, %rd6, %rd7;
	ld.global.u32 	%r3, [%rd8];
	ld.global.u32 	%r4, [%rd1];
	setp.lt.s32 	%p2, %r4, 1;
	@%p2 bra 	$L__BB0_5;
	mov.b32 	%r28, 0;
	mov.u32 	%r14, sharedUnique;
	bra.uni 	$L__BB0_4;
$L__BB0_3:
	add.s32 	%r28, %r28, 1;
	setp.ge.s32 	%p4, %r28, %r4;
	@%p4 bra 	$L__BB0_5;
$L__BB0_4:
	shl.b32 	%r13, %r28, 2;
	add.s32 	%r15, %r14, %r13;
	ld.shared.u32 	%r16, [%r15];
	setp.eq.s32 	%p3, %r16, %r3;
	@%p3 bra 	$L__BB0_6;
	bra.uni 	$L__BB0_3;
$L__BB0_5:
	atom.global.add.u32 	%r17, [%rd1], 1;
	shl.b32 	%r18, %r17, 2;
	mov.u32 	%r19, sharedUnique;
	add.s32 	%r20, %r19, %r18;
	st.shared.u32 	[%r20], %r3;
$L__BB0_6:
	bar.sync 	0;
	setp.ne.s32 	%p5, %r1, 0;
	@%p5 bra 	$L__BB0_10;
	ld.global.u32 	%r21, [%rd1];
	setp.lt.s32 	%p6, %r21, 1;
	@%p6 bra 	$L__BB0_10;
	cvta.to.global.u64 	%rd2, %rd4;
	mov.b32 	%r29, 0;
	mov.u32 	%r24, sharedUnique;
$L__BB0_9:
	shl.b32 	%r23, %r29, 2;
	add.s32 	%r25, %r24, %r23;
	ld.shared.u32 	%r26, [%r25];
	mul.wide.u32 	%rd9, %r29, 4;
	add.s64 	%rd10, %rd2, %rd9;
	st.global.u32 	[%rd10], %r26;
	add.s32 	%r29, %r29, 1;
	ld.global.u32 	%r27, [%rd1];
	setp.lt.s32 	%p7, %r29, %r27;
	@%p7 bra 	$L__BB0_9;
$L__BB0_10:
	ret;

}


// ===== COMPILED SASS (sm_100) =====

	.target	sm_100

	.elftype	@"ET_EXEC"


//--------------------- .note.nv.tkinfo           --------------------------
	.section	.note.nv.tkinfo,"",@"SHT_NOTE"
	.sectionflags	@"SHF_NOTE_NV_TKINFO"
	.tkinfo
        /*0018*/ 	.word	0x00000002
        /*0030*/ 	.string	""
        /*0030*/ 	.string	"ptxas"
        /*0030*/ 	.string	"Cuda compilation tools, release 13.0, V13.0.88"
        /*0030*/ 	.string	"Build cuda_13.0.r13.0/compiler.36424714_0"
        /*0030*/ 	.string	"-arch sm_100 -m 64 "



//--------------------- .note.nv.cuinfo           --------------------------
	.section	.note.nv.cuinfo,"",@"SHT_NOTE"
	.sectionflags	@"SHF_NOTE_NV_CUINFO"
        /*0018*/ 	.short	0x0002
        /*001a*/ 	.short	0x0064
        /*001c*/ 	.short	0x0082
	.zero		2


//--------------------- .nv.info                  --------------------------
	.section	.nv.info,"",@"SHT_CUDA_INFO"
	.align	4


	//----- nvinfo : EIATTR_REGCOUNT
	.align		4
        /*0000*/ 	.byte	0x04, 0x2f
        /*0002*/ 	.short	(.L_1 - .L_0)
	.align		4
.L_0:
        /*0004*/ 	.word	index@(_Z10findUniquePiS_S_i)
        /*0008*/ 	.word	0x0000000e


	//----- nvinfo : EIATTR_FRAME_SIZE
	.align		4
.L_1:
        /*000c*/ 	.byte	0x04, 0x11
        /*000e*/ 	.short	(.L_3 - .L_2)
	.align		4
.L_2:
        /*0010*/ 	.word	index@(_Z10findUniquePiS_S_i)
        /*0014*/ 	.word	0x00000000


	//----- nvinfo : EIATTR_MIN_STACK_SIZE
	.align		4
.L_3:
        /*0018*/ 	.byte	0x04, 0x12
        /*001a*/ 	.short	(.L_5 - .L_4)
	.align		4
.L_4:
        /*001c*/ 	.word	index@(_Z10findUniquePiS_S_i)
        /*0020*/ 	.word	0x00000000
.L_5:


//--------------------- .nv.compat                --------------------------
	.section	.nv.compat,"",@"SHT_CUDA_COMPAT_INFO"
	.align	4
        /*0000*/ 	.byte	0x02, 0x09, 0x00, 0x00, 0x02, 0x02, 0x01, 0x00, 0x02, 0x05, 0x05, 0x00, 0x03, 0x07, 0x01, 0x01
        /*0010*/ 	.byte	0x02, 0x03, 0x00, 0x00, 0x02, 0x06, 0x01, 0x00, 0x04, 0x0b, 0x08, 0x00, 0x09, 0x00, 0x00, 0x00
        /*0020*/ 	.byte	0x00, 0x00, 0x00, 0x00


//--------------------- .nv.info._Z10findUniquePiS_S_i --------------------------
	.section	.nv.info._Z10findUniquePiS_S_i,"",@"SHT_CUDA_INFO"
	.sectionflags	@""
	.align	4


	//----- nvinfo : EIATTR_CUDA_API_VERSION
	.align		4
        /*0000*/ 	.byte	0x04, 0x37
        /*0002*/ 	.short	(.L_7 - .L_6)
.L_6:
        /*0004*/ 	.word	0x00000082


	//----- nvinfo : EIATTR_KPARAM_INFO
	.align		4
.L_7:
        /*0008*/ 	.byte	0x04, 0x17
        /*000a*/ 	.short	(.L_9 - .L_8)
.L_8:
        /*000c*/ 	.word	0x00000000
        /*0010*/ 	.short	0x0003
        /*0012*/ 	.short	0x0018
        /*0014*/ 	.byte	0x00, 0xf0, 0x11, 0x00


	//----- nvinfo : EIATTR_KPARAM_INFO
	.align		4
.L_9:
        /*0018*/ 	.byte	0x04, 0x17
        /*001a*/ 	.short	(.L_11 - .L_10)
.L_10:
        /*001c*/ 	.word	0x00000000
        /*0020*/ 	.short	0x0002
        /*0022*/ 	.short	0x0010
        /*0024*/ 	.byte	0x00, 0xf5, 0x21, 0x00


	//----- nvinfo : EIATTR_KPARAM_INFO
	.align		4
.L_11:
        /*0028*/ 	.byte	0x04, 0x17
        /*002a*/ 	.short	(.L_13 - .L_12)
.L_12:
        /*002c*/ 	.word	0x00000000
        /*0030*/ 	.short	0x0001
        /*0032*/ 	.short	0x0008
        /*0034*/ 	.byte	0x00, 0xf5, 0x21, 0x00


	//----- nvinfo : EIATTR_KPARAM_INFO
	.align		4
.L_13:
        /*0038*/ 	.byte	0x04, 0x17
        /*003a*/ 	.short	(.L_15 - .L_14)
.L_14:
        /*003c*/ 	.word	0x00000000
        /*0040*/ 	.short	0x0000
        /*0042*/ 	.short	0x0000
        /*0044*/ 	.byte	0x00, 0xf5, 0x21, 0x00


	//----- nvinfo : EIATTR_SPARSE_MMA_MASK
	.align		4
.L_15:
        /*0048*/ 	.byte	0x03, 0x50
        /*004a*/ 	.short	0x0000


	//----- nvinfo : EIATTR_MAXREG_COUNT
	.align		4
        /*004c*/ 	.byte	0x03, 0x1b
        /*004e*/ 	.short	0x00ff


	//----- nvinfo : EIATTR_NUM_BARRIERS
	.align		4
        /*0050*/ 	.byte	0x02, 0x4c
        /*0052*/ 	.byte	0x01
	.zero		1


	//----- nvinfo : EIATTR_MERCURY_ISA_VERSION
	.align		4
        /*0054*/ 	.byte	0x03, 0x5f
        /*0056*/ 	.short	0x0101


	//----- nvinfo : EIATTR_INT_WARP_WIDE_INSTR_OFFSETS
	.align		4
        /*0058*/ 	.byte	0x04, 0x31
        /*005a*/ 	.short	(.L_17 - .L_16)


	//   ....[0]....
.L_16:
        /*005c*/ 	.word	0x000001d0


	//   ....[1]....
        /*0060*/ 	.word	0x00000290


	//----- nvinfo : EIATTR_VRC_CTA_INIT_COUNT
	.align		4
.L_17:
        /*0064*/ 	.byte	0x02, 0x4a
	.zero		1
	.zero		1


	//----- nvinfo : EIATTR_EXIT_INSTR_OFFSETS
	.align		4
        /*0068*/ 	.byte	0x04, 0x1c
        /*006a*/ 	.short	(.L_19 - .L_18)


	//   ....[0]....
.L_18:
        /*006c*/ 	.word	0x00000300


	//   ....[1]....
        /*0070*/ 	.word	0x00000340


	//   ....[2]....
        /*0074*/ 	.word	0x00000420


	//----- nvinfo : EIATTR_CRS_STACK_SIZE
	.align		4
.L_19:
        /*0078*/ 	.byte	0x04, 0x1e
        /*007a*/ 	.short	(.L_21 - .L_20)
.L_20:
        /*007c*/ 	.word	0x00000000


	//----- nvinfo : EIATTR_CBANK_PARAM_SIZE
	.align		4
.L_21:
        /*0080*/ 	.byte	0x03, 0x19
        /*0082*/ 	.short	0x001c


	//----- nvinfo : EIATTR_PARAM_CBANK
	.align		4
        /*0084*/ 	.byte	0x04, 0x0a
        /*0086*/ 	.short	(.L_23 - .L_22)
	.align		4
.L_22:
        /*0088*/ 	.word	index@(.nv.constant0._Z10findUniquePiS_S_i)
        /*008c*/ 	.short	0x0380
        /*008e*/ 	.short	0x001c


	//----- nvinfo : EIATTR_SW_WAR
	.align		4
.L_23:
        /*0090*/ 	.byte	0x04, 0x36
        /*0092*/ 	.short	(.L_25 - .L_24)
.L_24:
        /*0094*/ 	.word	0x00000008
.L_25:


//--------------------- .nv.callgraph             --------------------------
	.section	.nv.callgraph,"",@"SHT_CUDA_CALLGRAPH"
	.align	4
	.sectionentsize	8
	.align		4
        /*0000*/ 	.word	0x00000000
	.align		4
        /*0004*/ 	.word	0xffffffff
	.align		4
        /*0008*/ 	.word	0x00000000
	.align		4
        /*000c*/ 	.word	0xfffffffe
	.align		4
        /*0010*/ 	.word	0x00000000
	.align		4
        /*0014*/ 	.word	0xfffffffd
	.align		4
        /*0018*/ 	.word	0x00000000
	.align		4
        /*001c*/ 	.word	0xfffffffc


//--------------------- .text._Z10findUniquePiS_S_i --------------------------
	.section	.text._Z10findUniquePiS_S_i,"ax",@progbits
	.align	128
        .global         _Z10findUniquePiS_S_i
        .type           _Z10findUniquePiS_S_i,@function
        .size           _Z10findUniquePiS_S_i,(.L_x_6 - _Z10findUniquePiS_S_i)
        .other          _Z10findUniquePiS_S_i,@"STO_CUDA_ENTRY STV_DEFAULT"
_Z10findUniquePiS_S_i:
.text._Z10findUniquePiS_S_i:
[----:B------:R-:W-:Y:S01]  /*0000*/  LDC R1, c[0x0][0x37c] ;  /* 0x0000df00ff017b82 */ /* 0x000fe20000000800 */
[----:B------:R-:W0:Y:S07]  /*0010*/  S2R R6, SR_TID.X ;  /* 0x0000000000067919 */ /* 0x000e2e0000002100 */
[----:B------:R-:W0:Y:S01]  /*0020*/  S2UR UR4, SR_CTAID.X ;  /* 0x00000000000479c3 */ /* 0x000e220000002500 */
[----:B------:R-:W1:Y:S01]  /*0030*/  LDCU UR5, c[0x0][0x398] ;  /* 0x00007300ff0577ac */ /* 0x000e620008000800 */
[----:B------:R-:W-:Y:S01]  /*0040*/  BSSY.RECONVERGENT B0, `(.L_x_0) ;  /* 0x0000029000007945 */ /* 0x000fe20003800200 */
[----:B------:R-:W2:Y:S05]  /*0050*/  LDCU.64 UR6, c[0x0][0x358] ;  /* 0x00006b00ff0677ac */ /* 0x000eaa0008000a00 */
[----:B------:R-:W0:Y:S02]  /*0060*/  LDC R7, c[0x0][0x360] ;  /* 0x0000d800ff077b82 */ /* 0x000e240000000800 */
[----:B0-----:R-:W-:-:S05]  /*0070*/  IMAD R7, R7, UR4, R6 ;  /* 0x0000000407077c24 */ /* 0x001fca000f8e0206 */
[----:B-1----:R-:W-:-:S13]  /*0080*/  ISETP.GE.AND P0, PT, R7, UR5, PT ;  /* 0x0000000507007c0c */ /* 0x002fda000bf06270 */
[----:B--2---:R-:W-:Y:S05]  /*0090*/  @P0 BRA `(.L_x_1) ;  /* 0x00000000008c0947 */ /* 0x004fea0003800000 */
[----:B------:R-:W0:Y:S08]  /*00a0*/  LDC.64 R4, c[0x0][0x390] ;  /* 0x0000e400ff047b82 */ /* 0x000e300000000a00 */
[----:B------:R-:W1:Y:S01]  /*00b0*/  LDC.64 R2, c[0x0][0x380] ;  /* 0x0000e000ff027b82 */ /* 0x000e620000000a00 */
[----:B0-----:R-:W2:Y:S01]  /*00c0*/  LDG.E R4, desc[UR6][R4.64] ;  /* 0x0000000604047981 */ /* 0x001ea2000c1e1900 */
[----:B-1----:R-:W-:-:S05]  /*00d0*/  IMAD.WIDE R2, R7, 0x4, R2 ;  /* 0x0000000407027825 */ /* 0x002fca00078e0202 */
[----:B------:R0:W5:Y:S01]  /*00e0*/  LDG.E R0, desc[UR6][R2.64] ;  /* 0x0000000602007981 */ /* 0x000162000c1e1900 */
[----:B--2---:R-:W-:-:S13]  /*00f0*/  ISETP.GE.AND P0, PT, R4, 0x1, PT ;  /* 0x000000010400780c */ /* 0x004fda0003f06270 */
[----:B0-----:R-:W-:Y:S05]  /*0100*/  @!P0 BRA `(.L_x_2) ;  /* 0x00000000002c8947 */ /* 0x001fea0003800000 */
[----:B------:R-:W0:Y:S01]  /*0110*/  S2R R5, SR_CgaCtaId ;  /* 0x0000000000057919 */ /* 0x000e220000008800 */
[----:B------:R-:W-:Y:S01]  /*0120*/  MOV R2, 0x400 ;  /* 0x0000040000027802 */ /* 0x000fe20000000f00 */
[----:B------:R-:W-:-:S03]  /*0130*/  IMAD.MOV.U32 R3, RZ, RZ, RZ ;  /* 0x000000ffff037224 */ /* 0x000fc600078e00ff */
[----:B0-----:R-:W-:-:S07]  /*0140*/  LEA R2, R5, R2, 0x18 ;  /* 0x0000000205027211 */ /* 0x001fce00078ec0ff */
.L_x_3:
[----:B------:R-:W-:-:S06]  /*0150*/  IMAD R5, R3, 0x4, R2 ;  /* 0x0000000403057824 */ /* 0x000fcc00078e0202 */
[----:B------:R-:W0:Y:S02]  /*0160*/  LDS R5, [R5] ;  /* 0x0000000005057984 */ /* 0x000e240000000800 */
[----:B0----5:R-:W-:-:S13]  /*0170*/  ISETP.NE.AND P0, PT, R5, R0, PT ;  /* 0x000000000500720c */ /* 0x021fda0003f05270 */
[----:B------:R-:W-:Y:S05]  /*0180*/  @!P0 BRA `(.L_x_1) ;  /* 0x0000000000508947 */ /* 0x000fea0003800000 */
[----:B------:R-:W-:-:S05]  /*0190*/  VIADD R3, R3, 0x1 ;  /* 0x0000000103037836 */ /* 0x000fca0000000000 */
[----:B------:R-:W-:-:S13]  /*01a0*/  ISETP.GE.AND P0, PT, R3, R4, PT ;  /* 0x000000040300720c */ /* 0x000fda0003f06270 */
[----:B------:R-:W-:Y:S05]  /*01b0*/  @!P0 BRA `(.L_x_3) ;  /* 0xfffffffc00e48947 */ /* 0x000fea000383ffff */
.L_x_2:
[----:B------:R-:W0:Y:S01]  /*01c0*/  S2R R5, SR_LANEID ;  /* 0x0000000000057919 */ /* 0x000e220000000000 */
[----:B------:R-:W-:Y:S01]  /*01d0*/  VOTEU.ANY UR4, UPT, PT ;  /* 0x0000000000047886 */ /* 0x000fe200038e0100 */
[----:B------:R-:W1:Y:S01]  /*01e0*/  LDC.64 R2, c[0x0][0x390] ;  /* 0x0000e400ff027b82 */ /* 0x000e620000000a00 */
[----:B------:R-:W0:Y:S08]  /*01f0*/  FLO.U32 R8, UR4 ;  /* 0x0000000400087d00 */ /* 0x000e3000080e0000 */
[----:B------:R-:W1:Y:S01]  /*0200*/  POPC R7, UR4 ;  /* 0x0000000400077d09 */ /* 0x000e620008000000 */
[----:B0-----:R-:W-:-:S13]  /*0210*/  ISETP.EQ.U32.AND P0, PT, R8, R5, PT ;  /* 0x000000050800720c */ /* 0x001fda0003f02070 */
[----:B-1----:R-:W2:Y:S01]  /*0220*/  @P0 ATOMG.E.ADD.STRONG.GPU PT, R3, desc[UR6][R2.64], R7 ;  /* 0x80000007020309a8 */ /* 0x002ea200081ef106 */
[----:B------:R-:W0:Y:S01]  /*0230*/  S2UR UR5, SR_CgaCtaId ;  /* 0x00000000000579c3 */ /* 0x000e220000008800 */
[----:B------:R-:W1:Y:S02]  /*0240*/  S2R R5, SR_LTMASK ;  /* 0x0000000000057919 */ /* 0x000e640000003900 */
[----:B-1----:R-:W-:Y:S01]  /*0250*/  LOP3.LUT R9, R5, UR4, RZ, 0xc0, !PT ;  /* 0x0000000405097c12 */ /* 0x002fe2000f8ec0ff */
[----:B------:R-:W-:Y:S02]  /*0260*/  UMOV UR4, 0x400 ;  /* 0x0000040000047882 */ /* 0x000fe40000000000 */
[----:B0-----:R-:W-:-:S03]  /*0270*/  ULEA UR4, UR5, UR4, 0x18 ;  /* 0x0000000405047291 */ /* 0x001fc6000f8ec0ff */
[----:B------:R-:W0:Y:S01]  /*0280*/  POPC R9, R9 ;  /* 0x0000000900097309 */ /* 0x000e220000000000 */
[----:B--2---:R-:W0:Y:S02]  /*0290*/  SHFL.IDX PT, R4, R3, R8, 0x1f ;  /* 0x00001f0803047589 */ /* 0x004e2400000e0000 */
[----:B0-----:R-:W-:-:S05]  /*02a0*/  IMAD.IADD R4, R4, 0x1, R9 ;  /* 0x0000000104047824 */ /* 0x001fca00078e0209 */
[----:B------:R-:W-:-:S05]  /*02b0*/  LEA R5, R4, UR4, 0x2 ;  /* 0x0000000404057c11 */ /* 0x000fca000f8e10ff */
[----:B-----5:R0:W-:Y:S02]  /*02c0*/  STS [R5], R0 ;  /* 0x0000000005007388 */ /* 0x0201e40000000800 */
.L_x_1:
[----:B------:R-:W-:Y:S05]  /*02d0*/  BSYNC.RECONVERGENT B0 ;  /* 0x0000000000007941 */ /* 0x000fea0003800200 */
.L_x_0:
[----:B------:R-:W-:Y:S01]  /*02e0*/  BAR.SYNC.DEFER_BLOCKING 0x0 ;  /* 0x0000000000007b1d */ /* 0x000fe20000010000 */
[----:B------:R-:W-:-:S13]  /*02f0*/  ISETP.NE.AND P0, PT, R6, RZ, PT ;  /* 0x000000ff0600720c */ /* 0x000fda0003f05270 */
[----:B------:R-:W-:Y:S05]  /*0300*/  @P0 EXIT ;  /* 0x000000000000094d */ /* 0x000fea0003800000 */
[----:B------:R-:W0:Y:S02]  /*0310*/  LDC.64 R6, c[0x0][0x390] ;  /* 0x0000e400ff067b82 */ /* 0x000e240000000a00 */
[----:B0-----:R-:W2:Y:S02]  /*0320*/  LDG.E R0, desc[UR6][R6.64] ;  /* 0x0000000606007981 */ /* 0x001ea4000c1e1900 */
[----:B--2---:R-:W-:-:S13]  /*0330*/  ISETP.GE.AND P0, PT, R0, 0x1, PT ;  /* 0x000000010000780c */ /* 0x004fda0003f06270 */
[----:B------:R-:W-:Y:S05]  /*0340*/  @!P0 EXIT ;  /* 0x000000000000894d */ /* 0x000fea0003800000 */
[----:B------:R-:W0:Y:S01]  /*0350*/  S2UR UR5, SR_CgaCtaId ;  /* 0x00000000000579c3 */ /* 0x000e220000008800 */
[----:B------:R-:W-:Y:S01]  /*0360*/  IMAD.MOV.U32 R9, RZ, RZ, RZ ;  /* 0x000000ffff097224 */ /* 0x000fe200078e00ff */
[----:B------:R-:W-:-:S06]  /*0370*/  UMOV UR4, 0x400 ;  /* 0x0000040000047882 */ /* 0x000fcc0000000000 */
[----:B------:R-:W1:Y:S01]  /*0380*/  LDC.64 R4, c[0x0][0x388] ;  /* 0x0000e200ff047b82 */ /* 0x000e620000000a00 */
[----:B0-----:R-:W-:-:S12]  /*0390*/  ULEA UR4, UR5, UR4, 0x18 ;  /* 0x0000000405047291 */ /* 0x001fd8000f8ec0ff */
.L_x_4:
[C---:B------:R-:W-:Y:S01]  /*03a0*/  LEA R0, R9.reuse, UR4, 0x2 ;  /* 0x0000000409007c11 */ /* 0x040fe2000f8e10ff */
[----:B-1----:R-:W-:-:S04]  /*03b0*/  IMAD.WIDE.U32 R2, R9, 0x4, R4 ;  /* 0x0000000409027825 */ /* 0x002fc800078e0004 */
[----:B------:R-:W0:Y:S04]  /*03c0*/  LDS R11, [R0] ;  /* 0x00000000000b7984 */ /* 0x000e280000000800 */
[----:B0-----:R0:W-:Y:S04]  /*03d0*/  STG.E desc[UR6][R2.64], R11 ;  /* 0x0000000b02007986 */ /* 0x0011e8000c101906 */
[----:B------:R-:W2:Y:S01]  /*03e0*/  LDG.E R8, desc[UR6][R6.64] ;  /* 0x0000000606087981 */ /* 0x000ea2000c1e1900 */
[----:B------:R-:W-:-:S05]  /*03f0*/  VIADD R9, R9, 0x1 ;  /* 0x0000000109097836 */ /* 0x000fca0000000000 */
[----:B--2---:R-:W-:-:S13]  /*0400*/  ISETP.GE.AND P0, PT, R9, R8, PT ;  /* 0x000000080900720c */ /* 0x004fda0003f06270 */
[----:B0-----:R-:W-:Y:S05]  /*0410*/  @!P0 BRA `(.L_x_4) ;  /* 0xfffffffc00e08947 */ /* 0x001fea000383ffff */
[----:B------:R-:W-:Y:S05]  /*0420*/  EXIT ;  /* 0x000000000000794d */ /* 0x000fea0003800000 */
.L_x_5:
[----:B------:R-:W-:-:S00]  /*0430*/  BRA `(.L_x_5) ;  /* 0xfffffffc00fc7947 */ /* 0x000fc0000383ffff */
[----:B------:R-:W-:-:S00]  /*0440*/  NOP ;  /* 0x0000000000007918 */ /* 0x000fc00000000000 */
        /* <DEDUP_REMOVED lines=11> */
.L_x_6:


//--------------------- .nv.shared._Z10findUniquePiS_S_i --------------------------
	.section	.nv.shared._Z10findUniquePiS_S_i,"aw",@nobits
	.sectionflags	@""
	.align	16
	.zero		1024


//--------------------- .nv.shared.reserved.0     --------------------------
	.section	.nv.shared.reserved.0,"aw",@nobits
	.weak		__nv_reservedSMEM_offset_0_alias
	.size		__nv_reservedSMEM_offset_0_alias, 0, 64
	.other		__nv_reservedSMEM_offset_0_alias,@"STO_CUDA_RESERVED_SHARED STV_DEFAULT"
__nv_reservedSMEM_offset_0_alias:
	.zero		0
	.zero		64


//--------------------- .nv.constant0._Z10findUniquePiS_S_i --------------------------
	.section	.nv.constant0._Z10findUniquePiS_S_i,"a",@progbits
	.sectionflags	@""
	.align	4
.nv.constant0._Z10findUniquePiS_S_i:
	.zero		924


//--------------------- SYMBOLS --------------------------

	.type		.nv.reservedSmem.offset0,@object
	.size		.nv.reservedSmem.offset0,0x4
	.type		.nv.reservedSmem.cap,@object
	.size		.nv.reservedSmem.cap,0x4
